	.headerflags	@"EF_CUDA_TEXMODE_UNIFIED EF_CUDA_64BIT_ADDRESS EF_CUDA_ACCELERATORS EF_CUDA_SM90 EF_CUDA_VIRTUAL_SM(EF_CUDA_SM90)"
	.elftype	@"ET_EXEC"


//--------------------- .nv.info                  --------------------------
	.section	.nv.info,"",@"SHT_CUDA_INFO"
	.align	4


	//----- nvinfo : EIATTR_REGCOUNT
	.align		4
        /*0000*/ 	.byte	0x04, 0x2f
        /*0002*/ 	.short	(.L_3 - .L_2)
	.align		4
.L_2:
        /*0004*/ 	.word	index@(triton_poi_fused__native_batch_norm_legit_no_training_3)
        /*0008*/ 	.word	0x00000011


	//----- nvinfo : EIATTR_MIN_STACK_SIZE
	.align		4
.L_3:
        /*000c*/ 	.byte	0x04, 0x12
        /*000e*/ 	.short	(.L_5 - .L_4)
	.align		4
.L_4:
        /*0010*/ 	.word	index@(triton_poi_fused__native_batch_norm_legit_no_training_3)
        /*0014*/ 	.word	0x00000000


	//----- nvinfo : EIATTR_FRAME_SIZE
	.align		4
.L_5:
        /*0018*/ 	.byte	0x04, 0x11
        /*001a*/ 	.short	(.L_7 - .L_6)
	.align		4
.L_6:
        /*001c*/ 	.word	index@(triton_poi_fused__native_batch_norm_legit_no_training_3)
        /*0020*/ 	.word	0x00000000


	//----- nvinfo : EIATTR_MIN_STACK_SIZE
	.align		4
.L_7:
        /*0024*/ 	.byte	0x04, 0x12
        /*0026*/ 	.short	(.L_9 - .L_8)
	.align		4
.L_8:
        /*0028*/ 	.word	index@(triton_poi_fused__native_batch_norm_legit_no_training_3)
        /*002c*/ 	.word	0x00000000
.L_9:


//--------------------- .nv.info.triton_poi_fused__native_batch_norm_legit_no_training_3 --------------------------
	.section	.nv.info.triton_poi_fused__native_batch_norm_legit_no_training_3,"",@"SHT_CUDA_INFO"
	.sectionflags	@""
	.align	4


	//----- nvinfo : EIATTR_CUDA_API_VERSION
	.align		4
        /*0000*/ 	.byte	0x04, 0x37
        /*0002*/ 	.short	(.L_11 - .L_10)
.L_10:
        /*0004*/ 	.word	0x0000007c


	//----- nvinfo : EIATTR_KPARAM_INFO
	.align		4
.L_11:
        /*0008*/ 	.byte	0x04, 0x17
        /*000a*/ 	.short	(.L_13 - .L_12)
.L_12:
        /*000c*/ 	.word	0x00000000
        /*0010*/ 	.short	0x0006
        /*0012*/ 	.short	0x0030
        /*0014*/ 	.byte	0x00, 0xf0, 0x11, 0x00


	//----- nvinfo : EIATTR_KPARAM_INFO
	.align		4
.L_13:
        /*0018*/ 	.byte	0x04, 0x17
        /*001a*/ 	.short	(.L_15 - .L_14)
.L_14:
        /*001c*/ 	.word	0x00000000
        /*0020*/ 	.short	0x0005
        /*0022*/ 	.short	0x0028
        /*0024*/ 	.byte	0x00, 0xf4, 0x21, 0x00


	//----- nvinfo : EIATTR_KPARAM_INFO
	.align		4
.L_15:
        /*0028*/ 	.byte	0x04, 0x17
        /*002a*/ 	.short	(.L_17 - .L_16)
.L_16:
        /*002c*/ 	.word	0x00000000
        /*0030*/ 	.short	0x0004
        /*0032*/ 	.short	0x0020
        /*0034*/ 	.byte	0x00, 0xf4, 0x21, 0x00


	//----- nvinfo : EIATTR_KPARAM_INFO
	.align		4
.L_17:
        /*0038*/ 	.byte	0x04, 0x17
        /*003a*/ 	.short	(.L_19 - .L_18)
.L_18:
        /*003c*/ 	.word	0x00000000
        /*0040*/ 	.short	0x0003
        /*0042*/ 	.short	0x0018
        /*0044*/ 	.byte	0x00, 0xf4, 0x21, 0x00


	//----- nvinfo : EIATTR_KPARAM_INFO
	.align		4
.L_19:
        /*0048*/ 	.byte	0x04, 0x17
        /*004a*/ 	.short	(.L_21 - .L_20)
.L_20:
        /*004c*/ 	.word	0x00000000
        /*0050*/ 	.short	0x0002
        /*0052*/ 	.short	0x0010
        /*0054*/ 	.byte	0x00, 0xf4, 0x21, 0x00


	//----- nvinfo : EIATTR_KPARAM_INFO
	.align		4
.L_21:
        /*0058*/ 	.byte	0x04, 0x17
        /*005a*/ 	.short	(.L_23 - .L_22)
.L_22:
        /*005c*/ 	.word	0x00000000
        /*0060*/ 	.short	0x0001
        /*0062*/ 	.short	0x0008
        /*0064*/ 	.byte	0x00, 0xf4, 0x21, 0x00


	//----- nvinfo : EIATTR_KPARAM_INFO
	.align		4
.L_23:
        /*0068*/ 	.byte	0x04, 0x17
        /*006a*/ 	.short	(.L_25 - .L_24)
.L_24:
        /*006c*/ 	.word	0x00000000
        /*0070*/ 	.short	0x0000
        /*0072*/ 	.short	0x0000
        /*0074*/ 	.byte	0x00, 0xf4, 0x21, 0x00


	//----- nvinfo : EIATTR_SPARSE_MMA_MASK
	.align		4
.L_25:
        /*0078*/ 	.byte	0x03, 0x50
        /*007a*/ 	.short	0x0000


	//----- nvinfo : EIATTR_MAXREG_COUNT
	.align		4
        /*007c*/ 	.byte	0x03, 0x1b
        /*007e*/ 	.short	0x00ff


	//----- nvinfo : EIATTR_EXIT_INSTR_OFFSETS
	.align		4
        /*0080*/ 	.byte	0x04, 0x1c
        /*0082*/ 	.short	(.L_27 - .L_26)


	//   ....[0]....
.L_26:
        /*0084*/ 	.word	0x00000310


	//----- nvinfo : EIATTR_REQNTID
	.align		4
.L_27:
        /*0088*/ 	.byte	0x04, 0x10
        /*008a*/ 	.short	(.L_29 - .L_28)
.L_28:
        /*008c*/ 	.word	0x00000080
        /*0090*/ 	.word	0x00000001
        /*0094*/ 	.word	0x00000001


	//----- nvinfo : EIATTR_CBANK_PARAM_SIZE
	.align		4
.L_29:
        /*0098*/ 	.byte	0x03, 0x19
        /*009a*/ 	.short	0x0034


	//----- nvinfo : EIATTR_PARAM_CBANK
	.align		4
        /*009c*/ 	.byte	0x04, 0x0a
        /*009e*/ 	.short	(.L_31 - .L_30)
	.align		4
.L_30:
        /*00a0*/ 	.word	index@(.nv.constant0.triton_poi_fused__native_batch_norm_legit_no_training_3)
        /*00a4*/ 	.short	0x0210
        /*00a6*/ 	.short	0x0034


	//----- nvinfo : EIATTR_SW_WAR
	.align		4
.L_31:
        /*00a8*/ 	.byte	0x04, 0x36
        /*00aa*/ 	.short	(.L_33 - .L_32)
.L_32:
        /*00ac*/ 	.word	0x00000008
.L_33:


//--------------------- .nv.callgraph             --------------------------
	.section	.nv.callgraph,"",@"SHT_CUDA_CALLGRAPH"
	.align	4
	.sectionentsize	8
	.align		4
        /*0000*/ 	.word	0x00000000
	.align		4
        /*0004*/ 	.word	0xffffffff
	.align		4
        /*0008*/ 	.word	0x00000000
	.align		4
        /*000c*/ 	.word	0xfffffffe
	.align		4
        /*0010*/ 	.word	0x00000000
	.align		4
        /*0014*/ 	.word	0xfffffffd
	.align		4
        /*0018*/ 	.word	0x00000000
	.align		4
        /*001c*/ 	.word	0xfffffffc


//--------------------- .nv.constant4             --------------------------
	.section	.nv.constant4,"a",@progbits
	.align	8
	.align		8
.nv.constant4:
        /*0000*/ 	.dword	_$_str
	.align		8
        /*0008*/ 	.dword	_$_str_$_2


//--------------------- .text.triton_poi_fused__native_batch_norm_legit_no_training_3 --------------------------
	.section	.text.triton_poi_fused__native_batch_norm_legit_no_training_3,"ax",@progbits
	.align	128
        .global         triton_poi_fused__native_batch_norm_legit_no_training_3
        .type           triton_poi_fused__native_batch_norm_legit_no_training_3,@function
        .size           triton_poi_fused__native_batch_norm_legit_no_training_3,(.L_x_1 - triton_poi_fused__native_batch_norm_legit_no_training_3)
        .other          triton_poi_fused__native_batch_norm_legit_no_training_3,@"STO_CUDA_ENTRY STV_DEFAULT"
triton_poi_fused__native_batch_norm_legit_no_training_3:
.text.triton_poi_fused__native_batch_norm_legit_no_training_3:
[----:B------:R-:W-:Y:S01]  /*0000*/  LDC R1, c[0x0][0x28] ;  /* 0x00000a00ff017b82 */ /* 0x000fe20000000800 */
[----:B------:R-:W1:Y:S07]  /*0010*/  S2R R0, SR_TID.X ;  /* 0x0000000000007919 */ /* 0x000e6e0000002100 */
[----:B------:R-:W2:Y:S01]  /*0020*/  LDC.64 R6, c[0x0][0x220] ;  /* 0x00008800ff067b82 */ /* 0x000ea20000000a00 */
[----:B------:R-:W-:Y:S01]  /*0030*/  ULDC.64 UR4, c[0x0][0x208] ;  /* 0x0000820000047ab9 */ /* 0x000fe20000000a00 */
[----:B------:R-:W3:Y:S06]  /*0040*/  S2R R5, SR_CTAID.X ;  /* 0x0000000000057919 */ /* 0x000eec0000002500 */
[----:B------:R-:W4:Y:S08]  /*0050*/  LDC.64 R8, c[0x0][0x228] ;  /* 0x00008a00ff087b82 */ /* 0x000f300000000a00 */
[----:B------:R-:W5:Y:S01]  /*0060*/  LDC.64 R10, c[0x0][0x230] ;  /* 0x00008c00ff0a7b82 */ /* 0x000f620000000a00 */
[----:B-1----:R-:W-:-:S02]  /*0070*/  SHF.L.U32 R0, R0, 0x1, RZ ;  /* 0x0000000100007819 */ /* 0x002fc400000006ff */
[----:B---3--:R-:W-:Y:S02]  /*0080*/  SHF.R.S32.HI R3, RZ, 0x17, R5 ;  /* 0x00000017ff037819 */ /* 0x008fe40000011405 */
[----:B------:R-:W-:Y:S02]  /*0090*/  LOP3.LUT R0, R0, 0xfe, RZ, 0xc0, !PT ;  /* 0x000000fe00007812 */ /* 0x000fe400078ec0ff */
[----:B------:R-:W-:Y:S02]  /*00a0*/  SGXT R3, R3, 0x1 ;  /* 0x000000010303781a */ /* 0x000fe40000000200 */
[----:B------:R-:W-:Y:S02]  /*00b0*/  LEA R0, R5, R0, 0x8 ;  /* 0x0000000005007211 */ /* 0x000fe400078e40ff */
[----:B------:R-:W1:Y:S02]  /*00c0*/  LDC.64 R4, c[0x0][0x218] ;  /* 0x00008600ff047b82 */ /* 0x000e640000000a00 */
[----:B------:R-:W-:-:S04]  /*00d0*/  LEA.HI R3, R3, R0, RZ, 0x8 ;  /* 0x0000000003037211 */ /* 0x000fc800078f40ff */
[----:B------:R-:W-:-:S04]  /*00e0*/  SHF.R.S32.HI R3, RZ, 0x8, R3 ;  /* 0x00000008ff037819 */ /* 0x000fc80000011403 */
[----:B------:R-:W-:-:S04]  /*00f0*/  LEA.HI R2, R3, R3, RZ, 0x2 ;  /* 0x0000000303027211 */ /* 0x000fc800078f10ff */
[----:B------:R-:W-:-:S04]  /*0100*/  LOP3.LUT R2, R2, 0xfffffffc, RZ, 0xc0, !PT ;  /* 0xfffffffc02027812 */ /* 0x000fc800078ec0ff */
[----:B------:R-:W-:Y:S02]  /*0110*/  IADD3 R13, R3, -R2, RZ ;  /* 0x80000002030d7210 */ /* 0x000fe40007ffe0ff */
[----:B------:R-:W3:Y:S03]  /*0120*/  LDC.64 R2, c[0x0][0x210] ;  /* 0x00008400ff027b82 */ /* 0x000ee60000000a00 */
[----:B--2---:R-:W-:-:S06]  /*0130*/  IMAD.WIDE R6, R13, 0x4, R6 ;  /* 0x000000040d067825 */ /* 0x004fcc00078e0206 */
[----:B------:R-:W2:Y:S01]  /*0140*/  LDG.E.EL R6, desc[UR4][R6.64] ;  /* 0x0000000406067981 */ /* 0x000ea2000c2e1900 */
[----:B-1----:R-:W-:-:S05]  /*0150*/  IMAD.WIDE R4, R13, 0x4, R4 ;  /* 0x000000040d047825 */ /* 0x002fca00078e0204 */
[----:B------:R1:W2:Y:S01]  /*0160*/  LDG.E.EL R12, desc[UR4][R4.64] ;  /* 0x00000004040c7981 */ /* 0x0002a2000c2e1900 */
[----:B---3--:R-:W-:Y:S01]  /*0170*/  IMAD.WIDE R2, R0, 0x4, R2 ;  /* 0x0000000400027825 */ /* 0x008fe200078e0202 */
[----:B------:R-:W-:Y:S01]  /*0180*/  HFMA2.MMA R14, -RZ, RZ, 1.625, 0 ;  /* 0x3e800000ff0e7435 */ /* 0x000fe200000001ff */
[----:B-1----:R-:W1:Y:S04]  /*0190*/  LDC.64 R4, c[0x0][0x238] ;  /* 0x00008e00ff047b82 */ /* 0x002e680000000a00 */
[----:B------:R-:W3:Y:S01]  /*01a0*/  LDG.E.64 R2, desc[UR4][R2.64] ;  /* 0x0000000402027981 */ /* 0x000ee2000c1e1b00 */
[----:B----4-:R-:W-:-:S04]  /*01b0*/  IMAD.WIDE R8, R13, 0x4, R8 ;  /* 0x000000040d087825 */ /* 0x010fc800078e0208 */
[----:B-----5:R-:W-:Y:S02]  /*01c0*/  IMAD.WIDE R10, R13, 0x4, R10 ;  /* 0x000000040d0a7825 */ /* 0x020fe400078e020a */
[----:B------:R-:W4:Y:S04]  /*01d0*/  LDG.E.EL R8, desc[UR4][R8.64] ;  /* 0x0000000408087981 */ /* 0x000f28000c2e1900 */
[----:B------:R-:W4:Y:S01]  /*01e0*/  LDG.E.EL R11, desc[UR4][R10.64] ;  /* 0x000000040a0b7981 */ /* 0x000f22000c2e1900 */
[----:B-1----:R-:W-:-:S04]  /*01f0*/  IMAD.WIDE R4, R0, 0x4, R4 ;  /* 0x0000000400047825 */ /* 0x002fc800078e0204 */
[----:B--2---:R-:W-:-:S04]  /*0200*/  FADD R6, R6, 0.0010000000474974513054 ;  /* 0x3a83126f06067421 */ /* 0x004fc80000000000 */
[----:B------:R-:W1:Y:S02]  /*0210*/  MUFU.SQRT R7, R6 ;  /* 0x0000000600077308 */ /* 0x000e640000002000 */
[C---:B-1----:R-:W-:Y:S02]  /*0220*/  FSETP.GT.AND P0, PT, R7.reuse, 8.50705917302346158658e+37, PT ;  /* 0x7e8000000700780b */ /* 0x042fe40003f04000 */
[----:B------:R-:W-:-:S11]  /*0230*/  FSETP.GEU.AND P1, PT, R7, 1.175494350822287508e-38, PT ;  /* 0x008000000700780b */ /* 0x000fd60003f2e000 */
[----:B------:R-:W-:-:S04]  /*0240*/  @P0 FMUL R7, R7, 0.25 ;  /* 0x3e80000007070820 */ /* 0x000fc80000400000 */
[----:B------:R-:W-:-:S06]  /*0250*/  @!P1 FMUL R7, R7, 16777216 ;  /* 0x4b80000007079820 */ /* 0x000fcc0000400000 */
[----:B------:R-:W1:Y:S01]  /*0260*/  MUFU.RCP R7, R7 ;  /* 0x0000000700077308 */ /* 0x000e620000001000 */
[----:B------:R-:W-:Y:S01]  /*0270*/  FSEL R14, R14, 1, P0 ;  /* 0x3f8000000e0e7808 */ /* 0x000fe20000000000 */
[----:B---3--:R-:W-:-:S04]  /*0280*/  FADD R2, R2, -R12 ;  /* 0x8000000c02027221 */ /* 0x008fc80000000000 */
[----:B------:R-:W-:Y:S01]  /*0290*/  @!P1 FMUL R14, R14, 16777216 ;  /* 0x4b8000000e0e9820 */ /* 0x000fe20000400000 */
[----:B------:R-:W-:-:S03]  /*02a0*/  FADD R3, R3, -R12 ;  /* 0x8000000c03037221 */ /* 0x000fc60000000000 */
[----:B-1----:R-:W-:-:S04]  /*02b0*/  FMUL R14, R7, R14 ;  /* 0x0000000e070e7220 */ /* 0x002fc80000400000 */
[-C--:B------:R-:W-:Y:S01]  /*02c0*/  FMUL R2, R2, R14.reuse ;  /* 0x0000000e02027220 */ /* 0x080fe20000400000 */
[----:B------:R-:W-:-:S03]  /*02d0*/  FMUL R14, R3, R14 ;  /* 0x0000000e030e7220 */ /* 0x000fc60000400000 */
[C-C-:B----4-:R-:W-:Y:S01]  /*02e0*/  FFMA R2, R8.reuse, R2, R11.reuse ;  /* 0x0000000208027223 */ /* 0x150fe2000000000b */
[----:B------:R-:W-:-:S05]  /*02f0*/  FFMA R3, R8, R14, R11 ;  /* 0x0000000e08037223 */ /* 0x000fca000000000b */
[----:B------:R-:W-:Y:S01]  /*0300*/  STG.E.64 desc[UR4][R4.64], R2 ;  /* 0x0000000204007986 */ /* 0x000fe2000c101b04 */
[----:B------:R-:W-:Y:S05]  /*0310*/  EXIT ;  /* 0x000000000000794d */ /* 0x000fea0003800000 */
.L_x_0:
[----:B------:R-:W-:-:S00]  /*0320*/  BRA `(.L_x_0) ;  /* 0xfffffffc00fc7947 */ /* 0x000fc0000383ffff */
[----:B------:R-:W-:-:S00]  /*0330*/  NOP ;  /* 0x0000000000007918 */ /* 0x000fc00000000000 */
        /* <DEDUP_REMOVED lines=12> */
.L_x_1:


//--------------------- .nv.global.init           --------------------------
	.section	.nv.global.init,"aw",@progbits
.nv.global.init:
	.type		_$_str,@object
	.size		_$_str,(_$_str_$_2 - _$_str)
_$_str:
        /*0000*/ 	.byte	0x5f, 0x5f, 0x43, 0x55, 0x44, 0x41, 0x5f, 0x46, 0x54, 0x5a, 0x00
	.type		_$_str_$_2,@object
	.size		_$_str_$_2,(.L_1 - _$_str_$_2)
_$_str_$_2:
        /*000b*/ 	.byte	0x5f, 0x5f, 0x43, 0x55, 0x44, 0x41, 0x5f, 0x50, 0x52, 0x45, 0x43, 0x5f, 0x53, 0x51, 0x52, 0x54
        /*001b*/ 	.byte	0x00
.L_1:


//--------------------- .nv.constant0.triton_poi_fused__native_batch_norm_legit_no_training_3 --------------------------
	.section	.nv.constant0.triton_poi_fused__native_batch_norm_legit_no_training_3,"a",@progbits
	.sectionflags	@""
	.align	4
.nv.constant0.triton_poi_fused__native_batch_norm_legit_no_training_3:
	.zero		580
